//
// Generated by NVIDIA NVVM Compiler
//
// Compiler Build ID: CL-36424714
// Cuda compilation tools, release 13.0, V13.0.88
// Based on NVVM 20.0.0
//

.version 9.0
.target sm_100
.address_size 64

	// .globl	_Z17add_matrix_kernelPKdS0_Pdidd
// _ZZ13matmul_kernelPKdS0_PdiE2As has been demoted
// _ZZ13matmul_kernelPKdS0_PdiE2Bs has been demoted

.visible .entry _Z17add_matrix_kernelPKdS0_Pdidd(
	.param .u64 .ptr .align 1 _Z17add_matrix_kernelPKdS0_Pdidd_param_0,
	.param .u64 .ptr .align 1 _Z17add_matrix_kernelPKdS0_Pdidd_param_1,
	.param .u64 .ptr .align 1 _Z17add_matrix_kernelPKdS0_Pdidd_param_2,
	.param .u32 _Z17add_matrix_kernelPKdS0_Pdidd_param_3,
	.param .f64 _Z17add_matrix_kernelPKdS0_Pdidd_param_4,
	.param .f64 _Z17add_matrix_kernelPKdS0_Pdidd_param_5
)
{
	.reg .pred 	%p<2>;
	.reg .b32 	%r<5>;
	.reg .b64 	%rd<15>;
	.reg .b64 	%fd<7>;

	ld.param.u64 	%rd2, [_Z17add_matrix_kernelPKdS0_Pdidd_param_0];
	ld.param.u64 	%rd3, [_Z17add_matrix_kernelPKdS0_Pdidd_param_1];
	ld.param.u64 	%rd4, [_Z17add_matrix_kernelPKdS0_Pdidd_param_2];
	ld.param.u32 	%r1, [_Z17add_matrix_kernelPKdS0_Pdidd_param_3];
	ld.param.f64 	%fd1, [_Z17add_matrix_kernelPKdS0_Pdidd_param_4];
	ld.param.f64 	%fd2, [_Z17add_matrix_kernelPKdS0_Pdidd_param_5];
	mov.u32 	%r2, %ctaid.x;
	mov.u32 	%r3, %ntid.x;
	mul.wide.u32 	%rd5, %r2, %r3;
	mov.u32 	%r4, %tid.x;
	cvt.u64.u32 	%rd6, %r4;
	add.s64 	%rd1, %rd5, %rd6;
	mul.wide.s32 	%rd7, %r1, %r1;
	setp.ge.u64 	%p1, %rd1, %rd7;
	@%p1 bra 	$L__BB0_2;
	cvta.to.global.u64 	%rd8, %rd2;
	cvta.to.global.u64 	%rd9, %rd3;
	cvta.to.global.u64 	%rd10, %rd4;
	shl.b64 	%rd11, %rd1, 3;
	add.s64 	%rd12, %rd8, %rd11;
	ld.global.f64 	%fd3, [%rd12];
	add.s64 	%rd13, %rd9, %rd11;
	ld.global.f64 	%fd4, [%rd13];
	mul.f64 	%fd5, %fd2, %fd4;
	fma.rn.f64 	%fd6, %fd1, %fd3, %fd5;
	add.s64 	%rd14, %rd10, %rd11;
	st.global.f64 	[%rd14], %fd6;
$L__BB0_2:
	ret;

}
	// .globl	_Z13matmul_kernelPKdS0_Pdi
.visible .entry _Z13matmul_kernelPKdS0_Pdi(
	.param .u64 .ptr .align 1 _Z13matmul_kernelPKdS0_Pdi_param_0,
	.param .u64 .ptr .align 1 _Z13matmul_kernelPKdS0_Pdi_param_1,
	.param .u64 .ptr .align 1 _Z13matmul_kernelPKdS0_Pdi_param_2,
	.param .u32 _Z13matmul_kernelPKdS0_Pdi_param_3
)
{
	.reg .pred 	%p<8>;
	.reg .b32 	%r<43>;
	.reg .b64 	%rd<13>;
	.reg .b64 	%fd<111>;
	// demoted variable
	.shared .align 8 .b8 _ZZ13matmul_kernelPKdS0_PdiE2As[8192];
	// demoted variable
	.shared .align 8 .b8 _ZZ13matmul_kernelPKdS0_PdiE2Bs[8192];
	ld.param.u64 	%rd3, [_Z13matmul_kernelPKdS0_Pdi_param_0];
	ld.param.u64 	%rd4, [_Z13matmul_kernelPKdS0_Pdi_param_1];
	ld.param.u64 	%rd5, [_Z13matmul_kernelPKdS0_Pdi_param_2];
	ld.param.u32 	%r24, [_Z13matmul_kernelPKdS0_Pdi_param_3];
	mov.u32 	%r38, %tid.x;
	mov.u32 	%r40, %tid.y;
	mov.u32 	%r25, %ctaid.y;
	shl.b32 	%r26, %r25, 5;
	add.s32 	%r3, %r26, %r40;
	mov.u32 	%r27, %ctaid.x;
	shl.b32 	%r4, %r27, 5;
	add.s32 	%r5, %r4, %r38;
	setp.lt.s32 	%p1, %r24, 1;
	mov.f64 	%fd110, 0d0000000000000000;
	@%p1 bra 	$L__BB1_7;
	add.s32 	%r28, %r24, 31;
	shr.u32 	%r29, %r28, 5;
	shl.b32 	%r30, %r40, 8;
	mov.u32 	%r31, _ZZ13matmul_kernelPKdS0_PdiE2As;
	add.s32 	%r6, %r31, %r30;
	shl.b32 	%r32, %r38, 3;
	add.s32 	%r7, %r6, %r32;
	mov.u32 	%r33, _ZZ13matmul_kernelPKdS0_PdiE2Bs;
	add.s32 	%r9, %r33, %r32;
	add.s32 	%r8, %r9, %r30;
	neg.s32 	%r42, %r29;
	mad.lo.s32 	%r34, %r40, %r24, %r38;
	add.s32 	%r41, %r34, %r4;
	shl.b32 	%r12, %r24, 5;
	mad.lo.s32 	%r39, %r24, %r3, %r38;
	cvta.to.global.u64 	%rd1, %rd3;
	cvta.to.global.u64 	%rd2, %rd4;
	mov.f64 	%fd110, 0d0000000000000000;
$L__BB1_2:
	setp.ge.u32 	%p2, %r3, %r24;
	setp.ge.s32 	%p3, %r38, %r24;
	mov.f64 	%fd108, 0d0000000000000000;
	or.pred  	%p4, %p2, %p3;
	@%p4 bra 	$L__BB1_4;
	mul.wide.u32 	%rd6, %r39, 8;
	add.s64 	%rd7, %rd1, %rd6;
	ld.global.f64 	%fd108, [%rd7];
$L__BB1_4:
	st.shared.f64 	[%r7], %fd108;
	mov.f64 	%fd109, 0d0000000000000000;
	max.s32 	%r35, %r5, %r40;
	setp.ge.s32 	%p5, %r35, %r24;
	@%p5 bra 	$L__BB1_6;
	mul.wide.s32 	%rd8, %r41, 8;
	add.s64 	%rd9, %rd2, %rd8;
	ld.global.f64 	%fd109, [%rd9];
$L__BB1_6:
	st.shared.f64 	[%r8], %fd109;
	bar.sync 	0;
	ld.shared.f64 	%fd12, [%r6];
	ld.shared.f64 	%fd13, [%r9];
	fma.rn.f64 	%fd14, %fd12, %fd13, %fd110;
	ld.shared.f64 	%fd15, [%r6+8];
	ld.shared.f64 	%fd16, [%r9+256];
	fma.rn.f64 	%fd17, %fd15, %fd16, %fd14;
	ld.shared.f64 	%fd18, [%r6+16];
	ld.shared.f64 	%fd19, [%r9+512];
	fma.rn.f64 	%fd20, %fd18, %fd19, %fd17;
	ld.shared.f64 	%fd21, [%r6+24];
	ld.shared.f64 	%fd22, [%r9+768];
	fma.rn.f64 	%fd23, %fd21, %fd22, %fd20;
	ld.shared.f64 	%fd24, [%r6+32];
	ld.shared.f64 	%fd25, [%r9+1024];
	fma.rn.f64 	%fd26, %fd24, %fd25, %fd23;
	ld.shared.f64 	%fd27, [%r6+40];
	ld.shared.f64 	%fd28, [%r9+1280];
	fma.rn.f64 	%fd29, %fd27, %fd28, %fd26;
	ld.shared.f64 	%fd30, [%r6+48];
	ld.shared.f64 	%fd31, [%r9+1536];
	fma.rn.f64 	%fd32, %fd30, %fd31, %fd29;
	ld.shared.f64 	%fd33, [%r6+56];
	ld.shared.f64 	%fd34, [%r9+1792];
	fma.rn.f64 	%fd35, %fd33, %fd34, %fd32;
	ld.shared.f64 	%fd36, [%r6+64];
	ld.shared.f64 	%fd37, [%r9+2048];
	fma.rn.f64 	%fd38, %fd36, %fd37, %fd35;
	ld.shared.f64 	%fd39, [%r6+72];
	ld.shared.f64 	%fd40, [%r9+2304];
	fma.rn.f64 	%fd41, %fd39, %fd40, %fd38;
	ld.shared.f64 	%fd42, [%r6+80];
	ld.shared.f64 	%fd43, [%r9+2560];
	fma.rn.f64 	%fd44, %fd42, %fd43, %fd41;
	ld.shared.f64 	%fd45, [%r6+88];
	ld.shared.f64 	%fd46, [%r9+2816];
	fma.rn.f64 	%fd47, %fd45, %fd46, %fd44;
	ld.shared.f64 	%fd48, [%r6+96];
	ld.shared.f64 	%fd49, [%r9+3072];
	fma.rn.f64 	%fd50, %fd48, %fd49, %fd47;
	ld.shared.f64 	%fd51, [%r6+104];
	ld.shared.f64 	%fd52, [%r9+3328];
	fma.rn.f64 	%fd53, %fd51, %fd52, %fd50;
	ld.shared.f64 	%fd54, [%r6+112];
	ld.shared.f64 	%fd55, [%r9+3584];
	fma.rn.f64 	%fd56, %fd54, %fd55, %fd53;
	ld.shared.f64 	%fd57, [%r6+120];
	ld.shared.f64 	%fd58, [%r9+3840];
	fma.rn.f64 	%fd59, %fd57, %fd58, %fd56;
	ld.shared.f64 	%fd60, [%r6+128];
	ld.shared.f64 	%fd61, [%r9+4096];
	fma.rn.f64 	%fd62, %fd60, %fd61, %fd59;
	ld.shared.f64 	%fd63, [%r6+136];
	ld.shared.f64 	%fd64, [%r9+4352];
	fma.rn.f64 	%fd65, %fd63, %fd64, %fd62;
	ld.shared.f64 	%fd66, [%r6+144];
	ld.shared.f64 	%fd67, [%r9+4608];
	fma.rn.f64 	%fd68, %fd66, %fd67, %fd65;
	ld.shared.f64 	%fd69, [%r6+152];
	ld.shared.f64 	%fd70, [%r9+4864];
	fma.rn.f64 	%fd71, %fd69, %fd70, %fd68;
	ld.shared.f64 	%fd72, [%r6+160];
	ld.shared.f64 	%fd73, [%r9+5120];
	fma.rn.f64 	%fd74, %fd72, %fd73, %fd71;
	ld.shared.f64 	%fd75, [%r6+168];
	ld.shared.f64 	%fd76, [%r9+5376];
	fma.rn.f64 	%fd77, %fd75, %fd76, %fd74;
	ld.shared.f64 	%fd78, [%r6+176];
	ld.shared.f64 	%fd79, [%r9+5632];
	fma.rn.f64 	%fd80, %fd78, %fd79, %fd77;
	ld.shared.f64 	%fd81, [%r6+184];
	ld.shared.f64 	%fd82, [%r9+5888];
	fma.rn.f64 	%fd83, %fd81, %fd82, %fd80;
	ld.shared.f64 	%fd84, [%r6+192];
	ld.shared.f64 	%fd85, [%r9+6144];
	fma.rn.f64 	%fd86, %fd84, %fd85, %fd83;
	ld.shared.f64 	%fd87, [%r6+200];
	ld.shared.f64 	%fd88, [%r9+6400];
	fma.rn.f64 	%fd89, %fd87, %fd88, %fd86;
	ld.shared.f64 	%fd90, [%r6+208];
	ld.shared.f64 	%fd91, [%r9+6656];
	fma.rn.f64 	%fd92, %fd90, %fd91, %fd89;
	ld.shared.f64 	%fd93, [%r6+216];
	ld.shared.f64 	%fd94, [%r9+6912];
	fma.rn.f64 	%fd95, %fd93, %fd94, %fd92;
	ld.shared.f64 	%fd96, [%r6+224];
	ld.shared.f64 	%fd97, [%r9+7168];
	fma.rn.f64 	%fd98, %fd96, %fd97, %fd95;
	ld.shared.f64 	%fd99, [%r6+232];
	ld.shared.f64 	%fd100, [%r9+7424];
	fma.rn.f64 	%fd101, %fd99, %fd100, %fd98;
	ld.shared.f64 	%fd102, [%r6+240];
	ld.shared.f64 	%fd103, [%r9+7680];
	fma.rn.f64 	%fd104, %fd102, %fd103, %fd101;
	ld.shared.f64 	%fd105, [%r6+248];
	ld.shared.f64 	%fd106, [%r9+7936];
	fma.rn.f64 	%fd110, %fd105, %fd106, %fd104;
	bar.sync 	0;
	add.s32 	%r42, %r42, 1;
	setp.ne.s32 	%p6, %r42, 0;
	add.s32 	%r41, %r41, %r12;
	add.s32 	%r40, %r40, 32;
	add.s32 	%r39, %r39, 32;
	add.s32 	%r38, %r38, 32;
	@%p6 bra 	$L__BB1_2;
$L__BB1_7:
	max.s32 	%r36, %r3, %r5;
	setp.ge.s32 	%p7, %r36, %r24;
	@%p7 bra 	$L__BB1_9;
	mad.lo.s32 	%r37, %r24, %r3, %r5;
	cvta.to.global.u64 	%rd10, %rd5;
	mul.wide.s32 	%rd11, %r37, 8;
	add.s64 	%rd12, %rd10, %rd11;
	st.global.f64 	[%rd12], %fd110;
$L__BB1_9:
	ret;

}
	// .globl	_Z17accumulate_kernelPdPKdiiii
.visible .entry _Z17accumulate_kernelPdPKdiiii(
	.param .u64 .ptr .align 1 _Z17accumulate_kernelPdPKdiiii_param_0,
	.param .u64 .ptr .align 1 _Z17accumulate_kernelPdPKdiiii_param_1,
	.param .u32 _Z17accumulate_kernelPdPKdiiii_param_2,
	.param .u32 _Z17accumulate_kernelPdPKdiiii_param_3,
	.param .u32 _Z17accumulate_kernelPdPKdiiii_param_4,
	.param .u32 _Z17accumulate_kernelPdPKdiiii_param_5
)
{
	.reg .pred 	%p<3>;
	.reg .b32 	%r<18>;
	.reg .b64 	%rd<9>;
	.reg .b64 	%fd<4>;

	ld.param.u64 	%rd1, [_Z17accumulate_kernelPdPKdiiii_param_0];
	ld.param.u64 	%rd2, [_Z17accumulate_kernelPdPKdiiii_param_1];
	ld.param.u32 	%r4, [_Z17accumulate_kernelPdPKdiiii_param_2];
	ld.param.u32 	%r5, [_Z17accumulate_kernelPdPKdiiii_param_3];
	ld.param.u32 	%r6, [_Z17accumulate_kernelPdPKdiiii_param_4];
	ld.param.u32 	%r7, [_Z17accumulate_kernelPdPKdiiii_param_5];
	mov.u32 	%r8, %ctaid.x;
	mov.u32 	%r9, %ntid.x;
	mov.u32 	%r10, %tid.x;
	mad.lo.s32 	%r1, %r8, %r9, %r10;
	mul.lo.s32 	%r11, %r6, %r6;
	setp.ge.s32 	%p1, %r1, %r11;
	@%p1 bra 	$L__BB2_3;
	div.s32 	%r12, %r1, %r6;
	mul.lo.s32 	%r14, %r12, %r6;
	sub.s32 	%r15, %r1, %r14;
	add.s32 	%r2, %r12, %r4;
	add.s32 	%r3, %r15, %r5;
	max.s32 	%r16, %r2, %r3;
	setp.ge.s32 	%p2, %r16, %r7;
	@%p2 bra 	$L__BB2_3;
	cvta.to.global.u64 	%rd3, %rd2;
	mul.wide.s32 	%rd4, %r1, 8;
	add.s64 	%rd5, %rd3, %rd4;
	ld.global.f64 	%fd1, [%rd5];
	mad.lo.s32 	%r17, %r2, %r7, %r3;
	cvta.to.global.u64 	%rd6, %rd1;
	mul.wide.s32 	%rd7, %r17, 8;
	add.s64 	%rd8, %rd6, %rd7;
	ld.global.f64 	%fd2, [%rd8];
	add.f64 	%fd3, %fd1, %fd2;
	st.global.f64 	[%rd8], %fd3;
$L__BB2_3:
	ret;

}


// ===== COMPILED SASS (sm_100) =====

	.target	sm_100

	.elftype	@"ET_EXEC"


//--------------------- .note.nv.tkinfo           --------------------------
	.section	.note.nv.tkinfo,"",@"SHT_NOTE"
	.sectionflags	@"SHF_NOTE_NV_TKINFO"
	.tkinfo
        /*0018*/ 	.word	0x00000002
        /*0030*/ 	.string	""
        /*0030*/ 	.string	"ptxas"
        /*0030*/ 	.string	"Cuda compilation tools, release 13.0, V13.0.88"
        /*0030*/ 	.string	"Build cuda_13.0.r13.0/compiler.36424714_0"
        /*0030*/ 	.string	"-arch sm_100 -m 64 "



//--------------------- .note.nv.cuinfo           --------------------------
	.section	.note.nv.cuinfo,"",@"SHT_NOTE"
	.sectionflags	@"SHF_NOTE_NV_CUINFO"
        /*0018*/ 	.short	0x0002
        /*001a*/ 	.short	0x0064
        /*001c*/ 	.short	0x0082
	.zero		2


//--------------------- .nv.info                  --------------------------
	.section	.nv.info,"",@"SHT_CUDA_INFO"
	.align	4


	//----- nvinfo : EIATTR_REGCOUNT
	.align		4
        /*0000*/ 	.byte	0x04, 0x2f
        /*0002*/ 	.short	(.L_1 - .L_0)
	.align		4
.L_0:
        /*0004*/ 	.word	index@(_Z17add_matrix_kernelPKdS0_Pdidd)
        /*0008*/ 	.word	0x0000000e


	//----- nvinfo : EIATTR_FRAME_SIZE
	.align		4
.L_1:
        /*000c*/ 	.byte	0x04, 0x11
        /*000e*/ 	.short	(.L_3 - .L_2)
	.align		4
.L_2:
        /*0010*/ 	.word	index@(_Z17add_matrix_kernelPKdS0_Pdidd)
        /*0014*/ 	.word	0x00000000


	//----- nvinfo : EIATTR_REGCOUNT
	.align		4
.L_3:
        /*0018*/ 	.byte	0x04, 0x2f
        /*001a*/ 	.short	(.L_5 - .L_4)
	.align		4
.L_4:
        /*001c*/ 	.word	index@(_Z13matmul_kernelPKdS0_Pdi)
        /*0020*/ 	.word	0x00000020


	//----- nvinfo : EIATTR_FRAME_SIZE
	.align		4
.L_5:
        /*0024*/ 	.byte	0x04, 0x11
        /*0026*/ 	.short	(.L_7 - .L_6)
	.align		4
.L_6:
        /*0028*/ 	.word	index@(_Z13matmul_kernelPKdS0_Pdi)
        /*002c*/ 	.word	0x00000000


	//----- nvinfo : EIATTR_REGCOUNT
	.align		4
.L_7:
        /*0030*/ 	.byte	0x04, 0x2f
        /*0032*/ 	.short	(.L_9 - .L_8)
	.align		4
.L_8:
        /*0034*/ 	.word	index@(_Z17accumulate_kernelPdPKdiiii)
        /*0038*/ 	.word	0x0000000c


	//----- nvinfo : EIATTR_FRAME_SIZE
	.align		4
.L_9:
        /*003c*/ 	.byte	0x04, 0x11
        /*003e*/ 	.short	(.L_11 - .L_10)
	.align		4
.L_10:
        /*0040*/ 	.word	index@(_Z17accumulate_kernelPdPKdiiii)
        /*0044*/ 	.word	0x00000000


	//----- nvinfo : EIATTR_MIN_STACK_SIZE
	.align		4
.L_11:
        /*0048*/ 	.byte	0x04, 0x12
        /*004a*/ 	.short	(.L_13 - .L_12)
	.align		4
.L_12:
        /*004c*/ 	.word	index@(_Z17accumulate_kernelPdPKdiiii)
        /*0050*/ 	.word	0x00000000


	//----- nvinfo : EIATTR_MIN_STACK_SIZE
	.align		4
.L_13:
        /*0054*/ 	.byte	0x04, 0x12
        /*0056*/ 	.short	(.L_15 - .L_14)
	.align		4
.L_14:
        /*0058*/ 	.word	index@(_Z13matmul_kernelPKdS0_Pdi)
        /*005c*/ 	.word	0x00000000


	//----- nvinfo : EIATTR_MIN_STACK_SIZE
	.align		4
.L_15:
        /*0060*/ 	.byte	0x04, 0x12
        /*0062*/ 	.short	(.L_17 - .L_16)
	.align		4
.L_16:
        /*0064*/ 	.word	index@(_Z17add_matrix_kernelPKdS0_Pdidd)
        /*0068*/ 	.word	0x00000000
.L_17:


//--------------------- .nv.compat                --------------------------
	.section	.nv.compat,"",@"SHT_CUDA_COMPAT_INFO"
	.align	4
        /*0000*/ 	.byte	0x02, 0x09, 0x00, 0x00, 0x02, 0x02, 0x01, 0x00, 0x02, 0x05, 0x05, 0x00, 0x03, 0x07, 0x01, 0x01
        /*0010*/ 	.byte	0x02, 0x03, 0x00, 0x00, 0x02, 0x06, 0x01, 0x00, 0x04, 0x0b, 0x08, 0x00, 0x01, 0x00, 0x00, 0x00
        /*0020*/ 	.byte	0x00, 0x00, 0x00, 0x00


//--------------------- .nv.info._Z17accumulate_kernelPdPKdiiii --------------------------
	.section	.nv.info._Z17accumulate_kernelPdPKdiiii,"",@"SHT_CUDA_INFO"
	.sectionflags	@""
	.align	4


	//----- nvinfo : EIATTR_CUDA_API_VERSION
	.align		4
        /*0000*/ 	.byte	0x04, 0x37
        /*0002*/ 	.short	(.L_19 - .L_18)
.L_18:
        /*0004*/ 	.word	0x00000082


	//----- nvinfo : EIATTR_KPARAM_INFO
	.align		4
.L_19:
        /*0008*/ 	.byte	0x04, 0x17
        /*000a*/ 	.short	(.L_21 - .L_20)
.L_20:
        /*000c*/ 	.word	0x00000000
        /*0010*/ 	.short	0x0005
        /*0012*/ 	.short	0x001c
        /*0014*/ 	.byte	0x00, 0xf0, 0x11, 0x00


	//----- nvinfo : EIATTR_KPARAM_INFO
	.align		4
.L_21:
        /*0018*/ 	.byte	0x04, 0x17
        /*001a*/ 	.short	(.L_23 - .L_22)
.L_22:
        /*001c*/ 	.word	0x00000000
        /*0020*/ 	.short	0x0004
        /*0022*/ 	.short	0x0018
        /*0024*/ 	.byte	0x00, 0xf0, 0x11, 0x00


	//----- nvinfo : EIATTR_KPARAM_INFO
	.align		4
.L_23:
        /*0028*/ 	.byte	0x04, 0x17
        /*002a*/ 	.short	(.L_25 - .L_24)
.L_24:
        /*002c*/ 	.word	0x00000000
        /*0030*/ 	.short	0x0003
        /*0032*/ 	.short	0x0014
        /*0034*/ 	.byte	0x00, 0xf0, 0x11, 0x00


	//----- nvinfo : EIATTR_KPARAM_INFO
	.align		4
.L_25:
        /*0038*/ 	.byte	0x04, 0x17
        /*003a*/ 	.short	(.L_27 - .L_26)
.L_26:
        /*003c*/ 	.word	0x00000000
        /*0040*/ 	.short	0x0002
        /*0042*/ 	.short	0x0010
        /*0044*/ 	.byte	0x00, 0xf0, 0x11, 0x00


	//----- nvinfo : EIATTR_KPARAM_INFO
	.align		4
.L_27:
        /*0048*/ 	.byte	0x04, 0x17
        /*004a*/ 	.short	(.L_29 - .L_28)
.L_28:
        /*004c*/ 	.word	0x00000000
        /*0050*/ 	.short	0x0001
        /*0052*/ 	.short	0x0008
        /*0054*/ 	.byte	0x00, 0xf5, 0x21, 0x00


	//----- nvinfo : EIATTR_KPARAM_INFO
	.align		4
.L_29:
        /*0058*/ 	.byte	0x04, 0x17
        /*005a*/ 	.short	(.L_31 - .L_30)
.L_30:
        /*005c*/ 	.word	0x00000000
        /*0060*/ 	.short	0x0000
        /*0062*/ 	.short	0x0000
        /*0064*/ 	.byte	0x00, 0xf5, 0x21, 0x00


	//----- nvinfo : EIATTR_SPARSE_MMA_MASK
	.align		4
.L_31:
        /*0068*/ 	.byte	0x03, 0x50
        /*006a*/ 	.short	0x0000


	//----- nvinfo : EIATTR_MAXREG_COUNT
	.align		4
        /*006c*/ 	.byte	0x03, 0x1b
        /*006e*/ 	.short	0x00ff


	//----- nvinfo : EIATTR_MERCURY_ISA_VERSION
	.align		4
        /*0070*/ 	.byte	0x03, 0x5f
        /*0072*/ 	.short	0x0101


	//----- nvinfo : EIATTR_VRC_CTA_INIT_COUNT
	.align		4
        /*0074*/ 	.byte	0x02, 0x4a
	.zero		1
	.zero		1


	//----- nvinfo : EIATTR_EXIT_INSTR_OFFSETS
	.align		4
        /*0078*/ 	.byte	0x04, 0x1c
        /*007a*/ 	.short	(.L_33 - .L_32)


	//   ....[0]....
.L_32:
        /*007c*/ 	.word	0x00000080


	//   ....[1]....
        /*0080*/ 	.word	0x00000280


	//   ....[2]....
        /*0084*/ 	.word	0x00000330


	//----- nvinfo : EIATTR_CBANK_PARAM_SIZE
	.align		4
.L_33:
        /*0088*/ 	.byte	0x03, 0x19
        /*008a*/ 	.short	0x0020


	//----- nvinfo : EIATTR_PARAM_CBANK
	.align		4
        /*008c*/ 	.byte	0x04, 0x0a
        /*008e*/ 	.short	(.L_35 - .L_34)
	.align		4
.L_34:
        /*0090*/ 	.word	index@(.nv.constant0._Z17accumulate_kernelPdPKdiiii)
        /*0094*/ 	.short	0x0380
        /*0096*/ 	.short	0x0020


	//----- nvinfo : EIATTR_SW_WAR
	.align		4
.L_35:
        /*0098*/ 	.byte	0x04, 0x36
        /*009a*/ 	.short	(.L_37 - .L_36)
.L_36:
        /*009c*/ 	.word	0x00000008
.L_37:


//--------------------- .nv.info._Z13matmul_kernelPKdS0_Pdi --------------------------
	.section	.nv.info._Z13matmul_kernelPKdS0_Pdi,"",@"SHT_CUDA_INFO"
	.sectionflags	@""
	.align	4


	//----- nvinfo : EIATTR_CUDA_API_VERSION
	.align		4
        /*0000*/ 	.byte	0x04, 0x37
        /*0002*/ 	.short	(.L_39 - .L_38)
.L_38:
        /*0004*/ 	.word	0x00000082


	//----- nvinfo : EIATTR_KPARAM_INFO
	.align		4
.L_39:
        /*0008*/ 	.byte	0x04, 0x17
        /*000a*/ 	.short	(.L_41 - .L_40)
.L_40:
        /*000c*/ 	.word	0x00000000
        /*0010*/ 	.short	0x0003
        /*0012*/ 	.short	0x0018
        /*0014*/ 	.byte	0x00, 0xf0, 0x11, 0x00


	//----- nvinfo : EIATTR_KPARAM_INFO
	.align		4
.L_41:
        /*0018*/ 	.byte	0x04, 0x17
        /*001a*/ 	.short	(.L_43 - .L_42)
.L_42:
        /*001c*/ 	.word	0x00000000
        /*0020*/ 	.short	0x0002
        /*0022*/ 	.short	0x0010
        /*0024*/ 	.byte	0x00, 0xf5, 0x21, 0x00


	//----- nvinfo : EIATTR_KPARAM_INFO
	.align		4
.L_43:
        /*0028*/ 	.byte	0x04, 0x17
        /*002a*/ 	.short	(.L_45 - .L_44)
.L_44:
        /*002c*/ 	.word	0x00000000
        /*0030*/ 	.short	0x0001
        /*0032*/ 	.short	0x0008
        /*0034*/ 	.byte	0x00, 0xf5, 0x21, 0x00


	//----- nvinfo : EIATTR_KPARAM_INFO
	.align		4
.L_45:
        /*0038*/ 	.byte	0x04, 0x17
        /*003a*/ 	.short	(.L_47 - .L_46)
.L_46:
        /*003c*/ 	.word	0x00000000
        /*0040*/ 	.short	0x0000
        /*0042*/ 	.short	0x0000
        /*0044*/ 	.byte	0x00, 0xf5, 0x21, 0x00


	//----- nvinfo : EIATTR_SPARSE_MMA_MASK
	.align		4
.L_47:
        /*0048*/ 	.byte	0x03, 0x50
        /*004a*/ 	.short	0x0000


	//----- nvinfo : EIATTR_MAXREG_COUNT
	.align		4
        /*004c*/ 	.byte	0x03, 0x1b
        /*004e*/ 	.short	0x00ff


	//----- nvinfo : EIATTR_NUM_BARRIERS
	.align		4
        /*0050*/ 	.byte	0x02, 0x4c
        /*0052*/ 	.byte	0x01
	.zero		1


	//----- nvinfo : EIATTR_MERCURY_ISA_VERSION
	.align		4
        /*0054*/ 	.byte	0x03, 0x5f
        /*0056*/ 	.short	0x0101


	//----- nvinfo : EIATTR_VRC_CTA_INIT_COUNT
	.align		4
        /*0058*/ 	.byte	0x02, 0x4a
	.zero		1
	.zero		1


	//----- nvinfo : EIATTR_EXIT_INSTR_OFFSETS
	.align		4
        /*005c*/ 	.byte	0x04, 0x1c
        /*005e*/ 	.short	(.L_49 - .L_48)


	//   ....[0]....
.L_48:
        /*0060*/ 	.word	0x00000880


	//   ....[1]....
        /*0064*/ 	.word	0x000008d0


	//----- nvinfo : EIATTR_CBANK_PARAM_SIZE
	.align		4
.L_49:
        /*0068*/ 	.byte	0x03, 0x19
        /*006a*/ 	.short	0x001c


	//----- nvinfo : EIATTR_PARAM_CBANK
	.align		4
        /*006c*/ 	.byte	0x04, 0x0a
        /*006e*/ 	.short	(.L_51 - .L_50)
	.align		4
.L_50:
        /*0070*/ 	.word	index@(.nv.constant0._Z13matmul_kernelPKdS0_Pdi)
        /*0074*/ 	.short	0x0380
        /*0076*/ 	.short	0x001c


	//----- nvinfo : EIATTR_SW_WAR
	.align		4
.L_51:
        /*0078*/ 	.byte	0x04, 0x36
        /*007a*/ 	.short	(.L_53 - .L_52)
.L_52:
        /*007c*/ 	.word	0x00000008
.L_53:


//--------------------- .nv.info._Z17add_matrix_kernelPKdS0_Pdidd --------------------------
	.section	.nv.info._Z17add_matrix_kernelPKdS0_Pdidd,"",@"SHT_CUDA_INFO"
	.sectionflags	@""
	.align	4


	//----- nvinfo : EIATTR_CUDA_API_VERSION
	.align		4
        /*0000*/ 	.byte	0x04, 0x37
        /*0002*/ 	.short	(.L_55 - .L_54)
.L_54:
        /*0004*/ 	.word	0x00000082


	//----- nvinfo : EIATTR_KPARAM_INFO
	.align		4
.L_55:
        /*0008*/ 	.byte	0x04, 0x17
        /*000a*/ 	.short	(.L_57 - .L_56)
.L_56:
        /*000c*/ 	.word	0x00000000
        /*0010*/ 	.short	0x0005
        /*0012*/ 	.short	0x0028
        /*0014*/ 	.byte	0x00, 0xf0, 0x21, 0x00


	//----- nvinfo : EIATTR_KPARAM_INFO
	.align		4
.L_57:
        /*0018*/ 	.byte	0x04, 0x17
        /*001a*/ 	.short	(.L_59 - .L_58)
.L_58:
        /*001c*/ 	.word	0x00000000
        /*0020*/ 	.short	0x0004
        /*0022*/ 	.short	0x0020
        /*0024*/ 	.byte	0x00, 0xf0, 0x21, 0x00


	//----- nvinfo : EIATTR_KPARAM_INFO
	.align		4
.L_59:
        /*0028*/ 	.byte	0x04, 0x17
        /*002a*/ 	.short	(.L_61 - .L_60)
.L_60:
        /*002c*/ 	.word	0x00000000
        /*0030*/ 	.short	0x0003
        /*0032*/ 	.short	0x0018
        /*0034*/ 	.byte	0x00, 0xf0, 0x11, 0x00


	//----- nvinfo : EIATTR_KPARAM_INFO
	.align		4
.L_61:
        /*0038*/ 	.byte	0x04, 0x17
        /*003a*/ 	.short	(.L_63 - .L_62)
.L_62:
        /*003c*/ 	.word	0x00000000
        /*0040*/ 	.short	0x0002
        /*0042*/ 	.short	0x0010
        /*0044*/ 	.byte	0x00, 0xf5, 0x21, 0x00


	//----- nvinfo : EIATTR_KPARAM_INFO
	.align		4
.L_63:
        /*0048*/ 	.byte	0x04, 0x17
        /*004a*/ 	.short	(.L_65 - .L_64)
.L_64:
        /*004c*/ 	.word	0x00000000
        /*0050*/ 	.short	0x0001
        /*0052*/ 	.short	0x0008
        /*0054*/ 	.byte	0x00, 0xf5, 0x21, 0x00


	//----- nvinfo : EIATTR_KPARAM_INFO
	.align		4
.L_65:
        /*0058*/ 	.byte	0x04, 0x17
        /*005a*/ 	.short	(.L_67 - .L_66)
.L_66:
        /*005c*/ 	.word	0x00000000
        /*0060*/ 	.short	0x0000
        /*0062*/ 	.short	0x0000
        /*0064*/ 	.byte	0x00, 0xf5, 0x21, 0x00


	//----- nvinfo : EIATTR_SPARSE_MMA_MASK
	.align		4
.L_67:
        /*0068*/ 	.byte	0x03, 0x50
        /*006a*/ 	.short	0x0000


	//----- nvinfo : EIATTR_MAXREG_COUNT
	.align		4
        /*006c*/ 	.byte	0x03, 0x1b
        /*006e*/ 	.short	0x00ff


	//----- nvinfo : EIATTR_MERCURY_ISA_VERSION
	.align		4
        /*0070*/ 	.byte	0x03, 0x5f
        /*0072*/ 	.short	0x0101


	//----- nvinfo : EIATTR_VRC_CTA_INIT_COUNT
	.align		4
        /*0074*/ 	.byte	0x02, 0x4a
	.zero		1
	.zero		1


	//----- nvinfo : EIATTR_EXIT_INSTR_OFFSETS
	.align		4
        /*0078*/ 	.byte	0x04, 0x1c
        /*007a*/ 	.short	(.L_69 - .L_68)


	//   ....[0]....
.L_68:
        /*007c*/ 	.word	0x000000a0


	//   ....[1]....
        /*0080*/ 	.word	0x000001c0


	//----- nvinfo : EIATTR_CBANK_PARAM_SIZE
	.align		4
.L_69:
        /*0084*/ 	.byte	0x03, 0x19
        /*0086*/ 	.short	0x0030


	//----- nvinfo : EIATTR_PARAM_CBANK
	.align		4
        /*0088*/ 	.byte	0x04, 0x0a
        /*008a*/ 	.short	(.L_71 - .L_70)
	.align		4
.L_70:
        /*008c*/ 	.word	index@(.nv.constant0._Z17add_matrix_kernelPKdS0_Pdidd)
        /*0090*/ 	.short	0x0380
        /*0092*/ 	.short	0x0030


	//----- nvinfo : EIATTR_SW_WAR
	.align		4
.L_71:
        /*0094*/ 	.byte	0x04, 0x36
        /*0096*/ 	.short	(.L_73 - .L_72)
.L_72:
        /*0098*/ 	.word	0x00000008
.L_73:


//--------------------- .nv.callgraph             --------------------------
	.section	.nv.callgraph,"",@"SHT_CUDA_CALLGRAPH"
	.align	4
	.sectionentsize	8
	.align		4
        /*0000*/ 	.word	0x00000000
	.align		4
        /*0004*/ 	.word	0xffffffff
	.align		4
        /*0008*/ 	.word	0x00000000
	.align		4
        /*000c*/ 	.word	0xfffffffe
	.align		4
        /*0010*/ 	.word	0x00000000
	.align		4
        /*0014*/ 	.word	0xfffffffd
	.align		4
        /*0018*/ 	.word	0x00000000
	.align		4
        /*001c*/ 	.word	0xfffffffc


//--------------------- .text._Z17accumulate_kernelPdPKdiiii --------------------------
	.section	.text._Z17accumulate_kernelPdPKdiiii,"ax",@progbits
	.align	128
        .global         _Z17accumulate_kernelPdPKdiiii
        .type           _Z17accumulate_kernelPdPKdiiii,@function
        .size           _Z17accumulate_kernelPdPKdiiii,(.L_x_5 - _Z17accumulate_kernelPdPKdiiii)
        .other          _Z17accumulate_kernelPdPKdiiii,@"STO_CUDA_ENTRY STV_DEFAULT"
_Z17accumulate_kernelPdPKdiiii:
.text._Z17accumulate_kernelPdPKdiiii:
[----:B------:R-:W-:Y:S01]  /*0000*/  LDC R1, c[0x0][0x37c] ;  /* 0x0000df00ff017b82 */ /* 0x000fe20000000800 */
[----:B------:R-:W0:Y:S07]  /*0010*/  S2R R3, SR_TID.X ;  /* 0x0000000000037919 */ /* 0x000e2e0000002100 */
[----:B------:R-:W0:Y:S08]  /*0020*/  S2UR UR4, SR_CTAID.X ;  /* 0x00000000000479c3 */ /* 0x000e300000002500 */
[----:B------:R-:W0:Y:S08]  /*0030*/  LDC R0, c[0x0][0x360] ;  /* 0x0000d800ff007b82 */ /* 0x000e300000000800 */
[----:B------:R-:W1:Y:S01]  /*0040*/  LDC R5, c[0x0][0x398] ;  /* 0x0000e600ff057b82 */ /* 0x000e620000000800 */
[----:B0-----:R-:W-:-:S02]  /*0050*/  IMAD R0, R0, UR4, R3 ;  /* 0x0000000400007c24 */ /* 0x001fc4000f8e0203 */
[----:B-1----:R-:W-:-:S05]  /*0060*/  IMAD R3, R5, R5, RZ ;  /* 0x0000000505037224 */ /* 0x002fca00078e02ff */
[----:B------:R-:W-:-:S13]  /*0070*/  ISETP.GE.AND P0, PT, R0, R3, PT ;  /* 0x000000030000720c */ /* 0x000fda0003f06270 */
[----:B------:R-:W-:Y:S05]  /*0080*/  @P0 EXIT ;  /* 0x000000000000094d */ /* 0x000fea0003800000 */
[----:B------:R-:W-:Y:S01]  /*0090*/  IABS R7, R5 ;  /* 0x0000000500077213 */ /* 0x000fe20000000000 */
[----:B------:R-:W0:Y:S03]  /*00a0*/  LDCU.64 UR4, c[0x0][0x390] ;  /* 0x00007200ff0477ac */ /* 0x000e260008000a00 */
[----:B------:R-:W1:Y:S01]  /*00b0*/  I2F.RP R4, R7 ;  /* 0x0000000700047306 */ /* 0x000e620000209400 */
[----:B------:R-:W2:Y:S07]  /*00c0*/  LDCU UR6, c[0x0][0x39c] ;  /* 0x00007380ff0677ac */ /* 0x000eae0008000800 */
[----:B-1----:R-:W1:Y:S02]  /*00d0*/  MUFU.RCP R4, R4 ;  /* 0x0000000400047308 */ /* 0x002e640000001000 */
[----:B-1----:R-:W-:-:S06]  /*00e0*/  VIADD R2, R4, 0xffffffe ;  /* 0x0ffffffe04027836 */ /* 0x002fcc0000000000 */
[----:B------:R1:W3:Y:S02]  /*00f0*/  F2I.FTZ.U32.TRUNC.NTZ R3, R2 ;  /* 0x0000000200037305 */ /* 0x0002e4000021f000 */
[----:B-1----:R-:W-:Y:S01]  /*0100*/  IMAD.MOV.U32 R2, RZ, RZ, RZ ;  /* 0x000000ffff027224 */ /* 0x002fe200078e00ff */
[----:B---3--:R-:W-:-:S05]  /*0110*/  IADD3 R6, PT, PT, RZ, -R3, RZ ;  /* 0x80000003ff067210 */ /* 0x008fca0007ffe0ff */
[----:B------:R-:W-:Y:S01]  /*0120*/  IMAD R9, R6, R7, RZ ;  /* 0x0000000706097224 */ /* 0x000fe200078e02ff */
[----:B------:R-:W-:-:S03]  /*0130*/  IABS R6, R0 ;  /* 0x0000000000067213 */ /* 0x000fc60000000000 */
[----:B------:R-:W-:Y:S01]  /*0140*/  IMAD.HI.U32 R3, R3, R9, R2 ;  /* 0x0000000903037227 */ /* 0x000fe200078e0002 */
[----:B------:R-:W-:-:S04]  /*0150*/  LOP3.LUT R2, R0, R5, RZ, 0x3c, !PT ;  /* 0x0000000500027212 */ /* 0x000fc800078e3cff */
[----:B------:R-:W-:Y:S01]  /*0160*/  ISETP.GE.AND P1, PT, R2, RZ, PT ;  /* 0x000000ff0200720c */ /* 0x000fe20003f26270 */
[----:B------:R-:W-:-:S05]  /*0170*/  IMAD.HI.U32 R3, R3, R6, RZ ;  /* 0x0000000603037227 */ /* 0x000fca00078e00ff */
[----:B------:R-:W-:-:S05]  /*0180*/  IADD3 R4, PT, PT, -R3, RZ, RZ ;  /* 0x000000ff03047210 */ /* 0x000fca0007ffe1ff */
[----:B------:R-:W-:-:S05]  /*0190*/  IMAD R4, R7, R4, R6 ;  /* 0x0000000407047224 */ /* 0x000fca00078e0206 */
[----:B------:R-:W-:-:S13]  /*01a0*/  ISETP.GT.U32.AND P2, PT, R7, R4, PT ;  /* 0x000000040700720c */ /* 0x000fda0003f44070 */
[----:B------:R-:W-:Y:S01]  /*01b0*/  @!P2 IMAD.IADD R4, R4, 0x1, -R7 ;  /* 0x000000010404a824 */ /* 0x000fe200078e0a07 */
[----:B------:R-:W-:Y:S02]  /*01c0*/  @!P2 IADD3 R3, PT, PT, R3, 0x1, RZ ;  /* 0x000000010303a810 */ /* 0x000fe40007ffe0ff */
[----:B------:R-:W-:Y:S02]  /*01d0*/  ISETP.NE.AND P2, PT, R5, RZ, PT ;  /* 0x000000ff0500720c */ /* 0x000fe40003f45270 */
[----:B------:R-:W-:-:S13]  /*01e0*/  ISETP.GE.U32.AND P0, PT, R4, R7, PT ;  /* 0x000000070400720c */ /* 0x000fda0003f06070 */
[----:B------:R-:W-:-:S05]  /*01f0*/  @P0 VIADD R3, R3, 0x1 ;  /* 0x0000000103030836 */ /* 0x000fca0000000000 */
[----:B------:R-:W-:Y:S02]  /*0200*/  @!P1 IADD3 R3, PT, PT, -R3, RZ, RZ ;  /* 0x000000ff03039210 */ /* 0x000fe40007ffe1ff */
[----:B------:R-:W-:-:S04]  /*0210*/  @!P2 LOP3.LUT R3, RZ, R5, RZ, 0x33, !PT ;  /* 0x00000005ff03a212 */ /* 0x000fc800078e33ff */
[----:B0-----:R-:W-:Y:S01]  /*0220*/  IADD3 R7, PT, PT, R3, UR4, RZ ;  /* 0x0000000403077c10 */ /* 0x001fe2000fffe0ff */
[----:B------:R-:W-:-:S04]  /*0230*/  IMAD.MOV R2, RZ, RZ, -R3 ;  /* 0x000000ffff027224 */ /* 0x000fc800078e0a03 */
[----:B------:R-:W-:-:S04]  /*0240*/  IMAD R2, R5, R2, R0 ;  /* 0x0000000205027224 */ /* 0x000fc800078e0200 */
[----:B------:R-:W-:-:S05]  /*0250*/  VIADD R6, R2, UR5 ;  /* 0x0000000502067c36 */ /* 0x000fca0008000000 */
[----:B------:R-:W-:-:S04]  /*0260*/  VIMNMX R2, PT, PT, R7, R6, !PT ;  /* 0x0000000607027248 */ /* 0x000fc80007fe0100 */
[----:B--2---:R-:W-:-:S13]  /*0270*/  ISETP.GE.AND P0, PT, R2, UR6, PT ;  /* 0x0000000602007c0c */ /* 0x004fda000bf06270 */
[----:B------:R-:W-:Y:S05]  /*0280*/  @P0 EXIT ;  /* 0x000000000000094d */ /* 0x000fea0003800000 */
[----:B------:R-:W0:Y:S01]  /*0290*/  LDC.64 R2, c[0x0][0x388] ;  /* 0x0000e200ff027b82 */ /* 0x000e220000000a00 */
[----:B------:R-:W1:Y:S01]  /*02a0*/  LDCU.64 UR4, c[0x0][0x358] ;  /* 0x00006b00ff0477ac */ /* 0x000e620008000a00 */
[----:B------:R-:W-:-:S06]  /*02b0*/  IMAD R7, R7, UR6, R6 ;  /* 0x0000000607077c24 */ /* 0x000fcc000f8e0206 */
[----:B------:R-:W2:Y:S01]  /*02c0*/  LDC.64 R4, c[0x0][0x380] ;  /* 0x0000e000ff047b82 */ /* 0x000ea20000000a00 */
[----:B0-----:R-:W-:-:S06]  /*02d0*/  IMAD.WIDE R2, R0, 0x8, R2 ;  /* 0x0000000800027825 */ /* 0x001fcc00078e0202 */
[----:B-1----:R-:W3:Y:S01]  /*02e0*/  LDG.E.64 R2, desc[UR4][R2.64] ;  /* 0x0000000402027981 */ /* 0x002ee2000c1e1b00 */
[----:B--2---:R-:W-:-:S05]  /*02f0*/  IMAD.WIDE R4, R7, 0x8, R4 ;  /* 0x0000000807047825 */ /* 0x004fca00078e0204 */
[----:B------:R-:W3:Y:S02]  /*0300*/  LDG.E.64 R6, desc[UR4][R4.64] ;  /* 0x0000000404067981 */ /* 0x000ee4000c1e1b00 */
[----:B---3--:R-:W-:-:S07]  /*0310*/  DADD R6, R2, R6 ;  /* 0x0000000002067229 */ /* 0x008fce0000000006 */
[----:B------:R-:W-:Y:S01]  /*0320*/  STG.E.64 desc[UR4][R4.64], R6 ;  /* 0x0000000604007986 */ /* 0x000fe2000c101b04 */
[----:B------:R-:W-:Y:S05]  /*0330*/  EXIT ;  /* 0x000000000000794d */ /* 0x000fea0003800000 */
.L_x_0:
[----:B------:R-:W-:-:S00]  /*0340*/  BRA `(.L_x_0) ;  /* 0xfffffffc00fc7947 */ /* 0x000fc0000383ffff */
[----:B------:R-:W-:-:S00]  /*0350*/  NOP ;  /* 0x0000000000007918 */ /* 0x000fc00000000000 */
        /* <DEDUP_REMOVED lines=10> */
.L_x_5:


//--------------------- .text._Z13matmul_kernelPKdS0_Pdi --------------------------
	.section	.text._Z13matmul_kernelPKdS0_Pdi,"ax",@progbits
	.align	128
        .global         _Z13matmul_kernelPKdS0_Pdi
        .type           _Z13matmul_kernelPKdS0_Pdi,@function
        .size           _Z13matmul_kernelPKdS0_Pdi,(.L_x_6 - _Z13matmul_kernelPKdS0_Pdi)
        .other          _Z13matmul_kernelPKdS0_Pdi,@"STO_CUDA_ENTRY STV_DEFAULT"
_Z13matmul_kernelPKdS0_Pdi:
.text._Z13matmul_kernelPKdS0_Pdi:
[----:B------:R-:W-:Y:S01]  /*0000*/  LDC R1, c[0x0][0x37c] ;  /* 0x0000df00ff017b82 */ /* 0x000fe20000000800 */
[----:B------:R-:W0:Y:S01]  /*0010*/  LDCU UR4, c[0x0][0x398] ;  /* 0x00007300ff0477ac */ /* 0x000e220008000800 */
[----:B------:R-:W1:Y:S01]  /*0020*/  S2R R19, SR_TID.Y ;  /* 0x0000000000137919 */ /* 0x000e620000002200 */
[----:B------:R-:W-:Y:S01]  /*0030*/  CS2R R10, SRZ ;  /* 0x00000000000a7805 */ /* 0x000fe2000001ff00 */
[----:B------:R-:W2:Y:S01]  /*0040*/  LDCU.64 UR8, c[0x0][0x358] ;  /* 0x00006b00ff0877ac */ /* 0x000ea20008000a00 */
[----:B------:R-:W1:Y:S01]  /*0050*/  S2R R0, SR_CTAID.Y ;  /* 0x0000000000007919 */ /* 0x000e620000002600 */
[----:B------:R-:W3:Y:S01]  /*0060*/  S2R R21, SR_TID.X ;  /* 0x0000000000157919 */ /* 0x000ee20000002100 */
[----:B------:R-:W3:Y:S01]  /*0070*/  S2R R4, SR_CTAID.X ;  /* 0x0000000000047919 */ /* 0x000ee20000002500 */
[----:B0-----:R-:W-:-:S05]  /*0080*/  IMAD.U32 R6, RZ, RZ, UR4 ;  /* 0x00000004ff067e24 */ /* 0x001fca000f8e00ff */
[----:B------:R-:W-:Y:S01]  /*0090*/  ISETP.GE.AND P0, PT, R6, 0x1, PT ;  /* 0x000000010600780c */ /* 0x000fe20003f06270 */
[----:B-1----:R-:W-:Y:S02]  /*00a0*/  IMAD R23, R0, 0x20, R19 ;  /* 0x0000002000177824 */ /* 0x002fe400078e0213 */
[----:B---3--:R-:W-:-:S10]  /*00b0*/  IMAD R18, R4, 0x20, R21 ;  /* 0x0000002004127824 */ /* 0x008fd400078e0215 */
[----:B--2---:R-:W-:Y:S05]  /*00c0*/  @!P0 BRA `(.L_x_1) ;  /* 0x0000000400e48947 */ /* 0x004fea0003800000 */
[----:B------:R-:W0:Y:S01]  /*00d0*/  S2UR UR6, SR_CgaCtaId ;  /* 0x00000000000679c3 */ /* 0x000e220000008800 */
[----:B------:R-:W-:Y:S01]  /*00e0*/  UMOV UR4, 0x400 ;  /* 0x0000040000047882 */ /* 0x000fe20000000000 */
[----:B------:R-:W-:Y:S01]  /*00f0*/  IADD3 R2, PT, PT, R6, 0x1f, RZ ;  /* 0x0000001f06027810 */ /* 0x000fe20007ffe0ff */
[----:B------:R-:W-:Y:S01]  /*0100*/  UIADD3 UR5, UPT, UPT, UR4, 0x2000, URZ ;  /* 0x0000200004057890 */ /* 0x000fe2000fffe0ff */
[-CC-:B------:R-:W-:Y:S01]  /*0110*/  IMAD R17, R19, R6.reuse, R21.reuse ;  /* 0x0000000613117224 */ /* 0x180fe200078e0215 */
[----:B------:R-:W-:Y:S02]  /*0120*/  CS2R R10, SRZ ;  /* 0x00000000000a7805 */ /* 0x000fe4000001ff00 */
[----:B------:R-:W-:Y:S01]  /*0130*/  SHF.R.U32.HI R16, RZ, 0x5, R2 ;  /* 0x00000005ff107819 */ /* 0x000fe20000011602 */
[----:B------:R-:W-:Y:S01]  /*0140*/  IMAD R7, R23, R6, R21 ;  /* 0x0000000617077224 */ /* 0x000fe200078e0215 */
[----:B------:R-:W1:Y:S01]  /*0150*/  LDC R0, c[0x0][0x398] ;  /* 0x0000e600ff007b82 */ /* 0x000e620000000800 */
[----:B------:R-:W-:-:S02]  /*0160*/  IMAD R17, R4, 0x20, R17 ;  /* 0x0000002004117824 */ /* 0x000fc400078e0211 */
[----:B------:R-:W-:Y:S01]  /*0170*/  IMAD.MOV R16, RZ, RZ, -R16 ;  /* 0x000000ffff107224 */ /* 0x000fe200078e0a10 */
[----:B0-----:R-:W-:Y:S02]  /*0180*/  ULEA UR5, UR6, UR5, 0x18 ;  /* 0x0000000506057291 */ /* 0x001fe4000f8ec0ff */
[----:B------:R-:W-:-:S04]  /*0190*/  ULEA UR4, UR6, UR4, 0x18 ;  /* 0x0000000406047291 */ /* 0x000fc8000f8ec0ff */
[----:B------:R-:W-:Y:S02]  /*01a0*/  LEA R2, R21, UR5, 0x3 ;  /* 0x0000000515027c11 */ /* 0x000fe4000f8e18ff */
[----:B------:R-:W-:-:S03]  /*01b0*/  LEA R5, R19, UR4, 0x8 ;  /* 0x0000000413057c11 */ /* 0x000fc6000f8e40ff */
[----:B------:R-:W-:Y:S01]  /*01c0*/  IMAD R3, R19, 0x100, R2 ;  /* 0x0000010013037824 */ /* 0x000fe200078e0202 */
[----:B------:R-:W-:-:S07]  /*01d0*/  LEA R4, R21, R5, 0x3 ;  /* 0x0000000515047211 */ /* 0x000fce00078e18ff */
.L_x_2:
[----:B-1----:R-:W-:Y:S01]  /*01e0*/  IMAD.MOV.U32 R6, RZ, RZ, R0 ;  /* 0x000000ffff067224 */ /* 0x002fe200078e0000 */
[----:B------:R-:W-:Y:S02]  /*01f0*/  VIMNMX R9, PT, PT, R18, R19, !PT ;  /* 0x0000001312097248 */ /* 0x000fe40007fe0100 */
[----:B------:R-:W-:Y:S02]  /*0200*/  CS2R R14, SRZ ;  /* 0x00000000000e7805 */ /* 0x000fe4000001ff00 */
[----:B------:R-:W-:Y:S02]  /*0210*/  CS2R R28, SRZ ;  /* 0x00000000001c7805 */ /* 0x000fe4000001ff00 */
[-C--:B------:R-:W-:Y:S02]  /*0220*/  ISETP.GE.AND P0, PT, R21, R6.reuse, PT ;  /* 0x000000061500720c */ /* 0x080fe40003f06270 */
[-C--:B------:R-:W-:Y:S02]  /*0230*/  ISETP.GE.AND P1, PT, R9, R6.reuse, PT ;  /* 0x000000060900720c */ /* 0x080fe40003f26270 */
[----:B------:R-:W-:-:S11]  /*0240*/  ISETP.GE.U32.OR P0, PT, R23, R6, P0 ;  /* 0x000000061700720c */ /* 0x000fd60000706470 */
[----:B------:R-:W0:Y:S08]  /*0250*/  @!P1 LDC.64 R8, c[0x0][0x388] ;  /* 0x0000e200ff089b82 */ /* 0x000e300000000a00 */
[----:B------:R-:W1:Y:S01]  /*0260*/  @!P0 LDC.64 R12, c[0x0][0x380] ;  /* 0x0000e000ff0c8b82 */ /* 0x000e620000000a00 */
[----:B0-----:R-:W-:-:S05]  /*0270*/  @!P1 IMAD.WIDE R8, R17, 0x8, R8 ;  /* 0x0000000811089825 */ /* 0x001fca00078e0208 */
[----:B------:R-:W2:Y:S01]  /*0280*/  @!P1 LDG.E.64 R28, desc[UR8][R8.64] ;  /* 0x00000008081c9981 */ /* 0x000ea2000c1e1b00 */
[----:B-1----:R-:W-:-:S05]  /*0290*/  @!P0 IMAD.WIDE.U32 R24, R7, 0x8, R12 ;  /* 0x0000000807188825 */ /* 0x002fca00078e000c */
[----:B------:R-:W3:Y:S04]  /*02a0*/  @!P0 LDG.E.64 R14, desc[UR8][R24.64] ;  /* 0x00000008180e8981 */ /* 0x000ee8000c1e1b00 */
[----:B---3--:R-:W-:Y:S04]  /*02b0*/  STS.64 [R4], R14 ;  /* 0x0000000e04007388 */ /* 0x008fe80000000a00 */
[----:B--2---:R-:W-:Y:S01]  /*02c0*/  STS.64 [R3], R28 ;  /* 0x0000001c03007388 */ /* 0x004fe20000000a00 */
[----:B------:R-:W-:Y:S06]  /*02d0*/  BAR.SYNC.DEFER_BLOCKING 0x0 ;  /* 0x0000000000007b1d */ /* 0x000fec0000010000 */
[----:B------:R-:W-:Y:S04]  /*02e0*/  LDS.64 R26, [R2] ;  /* 0x00000000021a7984 */ /* 0x000fe80000000a00 */
[----:B------:R-:W0:Y:S04]  /*02f0*/  LDS.128 R12, [R5] ;  /* 0x00000000050c7984 */ /* 0x000e280000000c00 */
[----:B------:R-:W1:Y:S01]  /*0300*/  LDS.64 R24, [R2+0x100] ;  /* 0x0001000002187984 */ /* 0x000e620000000a00 */
[----:B0-----:R-:W-:-:S03]  /*0310*/  DFMA R26, R12, R26, R10 ;  /* 0x0000001a0c1a722b */ /* 0x001fc6000000000a */
[----:B------:R-:W-:Y:S04]  /*0320*/  LDS.64 R12, [R2+0x200] ;  /* 0x00020000020c7984 */ /* 0x000fe80000000a00 */
[----:B------:R-:W0:Y:S01]  /*0330*/  LDS.128 R8, [R5+0x10] ;  /* 0x0000100005087984 */ /* 0x000e220000000c00 */
[----:B-1----:R-:W-:-:S03]  /*0340*/  DFMA R14, R24, R14, R26 ;  /* 0x0000000e180e722b */ /* 0x002fc6000000001a */
[----:B------:R-:W1:Y:S04]  /*0350*/  LDS.64 R24, [R2+0x300] ;  /* 0x0003000002187984 */ /* 0x000e680000000a00 */
[----:B------:R-:W-:Y:S01]  /*0360*/  LDS.64 R26, [R2+0x400] ;  /* 0x00040000021a7984 */ /* 0x000fe20000000a00 */
[----:B0-----:R-:W-:-:S03]  /*0370*/  DFMA R8, R8, R12, R14 ;  /* 0x0000000c0808722b */ /* 0x001fc6000000000e */
[----:B------:R-:W0:Y:S05]  /*0380*/  LDS.128 R12, [R5+0x20] ;  /* 0x00002000050c7984 */ /* 0x000e2a0000000c00 */
[----:B-1----:R-:W-:Y:S01]  /*0390*/  DFMA R8, R24, R10, R8 ;  /* 0x0000000a1808722b */ /* 0x002fe20000000008 */
[----:B------:R-:W1:Y:S07]  /*03a0*/  LDS.64 R24, [R2+0x500] ;  /* 0x0005000002187984 */ /* 0x000e6e0000000a00 */
[----:B0-----:R-:W-:Y:S01]  /*03b0*/  DFMA R26, R12, R26, R8 ;  /* 0x0000001a0c1a722b */ /* 0x001fe20000000008 */
[----:B------:R-:W-:Y:S04]  /*03c0*/  LDS.64 R12, [R2+0x600] ;  /* 0x00060000020c7984 */ /* 0x000fe80000000a00 */
[----:B------:R-:W0:Y:S03]  /*03d0*/  LDS.128 R8, [R5+0x30] ;  /* 0x0000300005087984 */ /* 0x000e260000000c00 */
[----:B-1----:R-:W-:Y:S01]  /*03e0*/  DFMA R14, R24, R14, R26 ;  /* 0x0000000e180e722b */ /* 0x002fe2000000001a */
[----:B------:R-:W1:Y:S04]  /*03f0*/  LDS.64 R24, [R2+0x700] ;  /* 0x0007000002187984 */ /* 0x000e680000000a00 */
[----:B------:R-:W-:Y:S03]  /*0400*/  LDS.64 R26, [R2+0x800] ;  /* 0x00080000021a7984 */ /* 0x000fe60000000a00 */
[----:B0-----:R-:W-:-:S02]  /*0410*/  DFMA R8, R8, R12, R14 ;  /* 0x0000000c0808722b */ /* 0x001fc4000000000e */
[----:B------:R-:W0:Y:S06]  /*0420*/  LDS.128 R12, [R5+0x40] ;  /* 0x00004000050c7984 */ /* 0x000e2c0000000c00 */
        /* <DEDUP_REMOVED lines=56> */
[----:B------:R-:W1:Y:S01]  /*07b0*/  LDS.64 R14, [R2+0x1f00] ;  /* 0x001f0000020e7984 */ /* 0x000e620000000a00 */
[----:B------:R-:W-:Y:S01]  /*07c0*/  IADD3 R16, PT, PT, R16, 0x1, RZ ;  /* 0x0000000110107810 */ /* 0x000fe20007ffe0ff */
[----:B------:R-:W-:Y:S03]  /*07d0*/  BAR.SYNC.DEFER_BLOCKING 0x0 ;  /* 0x0000000000007b1d */ /* 0x000fe60000010000 */
[----:B------:R-:W-:Y:S01]  /*07e0*/  ISETP.NE.AND P0, PT, R16, RZ, PT ;  /* 0x000000ff1000720c */ /* 0x000fe20003f05270 */
[----:B------:R-:W-:Y:S01]  /*07f0*/  VIADD R19, R19, 0x20 ;  /* 0x0000002013137836 */ /* 0x000fe20000000000 */
[----:B------:R-:W-:Y:S01]  /*0800*/  LEA R17, R6, R17, 0x5 ;  /* 0x0000001106117211 */ /* 0x000fe200078e28ff */
[----:B------:R-:W-:-:S02]  /*0810*/  VIADD R21, R21, 0x20 ;  /* 0x0000002015157836 */ /* 0x000fc40000000000 */
[----:B------:R-:W-:Y:S01]  /*0820*/  VIADD R7, R7, 0x20 ;  /* 0x0000002007077836 */ /* 0x000fe20000000000 */
[----:B0-----:R-:W-:-:S08]  /*0830*/  DFMA R8, R8, R12, R24 ;  /* 0x0000000c0808722b */ /* 0x001fd00000000018 */
[----:B-1----:R-:W-:Y:S01]  /*0840*/  DFMA R10, R14, R10, R8 ;  /* 0x0000000a0e0a722b */ /* 0x002fe20000000008 */
[----:B------:R-:W-:Y:S10]  /*0850*/  @P0 BRA `(.L_x_2) ;  /* 0xfffffff800600947 */ /* 0x000ff4000383ffff */
.L_x_1:
[----:B------:R-:W-:-:S04]  /*0860*/  VIMNMX R3, PT, PT, R23, R18, !PT ;  /* 0x0000001217037248 */ /* 0x000fc80007fe0100 */
[----:B------:R-:W-:-:S13]  /*0870*/  ISETP.GE.AND P0, PT, R3, R6, PT ;  /* 0x000000060300720c */ /* 0x000fda0003f06270 */
[----:B------:R-:W-:Y:S05]  /*0880*/  @P0 EXIT ;  /* 0x000000000000094d */ /* 0x000fea0003800000 */
[----:B------:R-:W0:Y:S01]  /*0890*/  LDC.64 R2, c[0x0][0x390] ;  /* 0x0000e400ff027b82 */ /* 0x000e220000000a00 */
[----:B------:R-:W-:-:S04]  /*08a0*/  IMAD R23, R23, R6, R18 ;  /* 0x0000000617177224 */ /* 0x000fc800078e0212 */
[----:B0-----:R-:W-:-:S05]  /*08b0*/  IMAD.WIDE R2, R23, 0x8, R2 ;  /* 0x0000000817027825 */ /* 0x001fca00078e0202 */
[----:B------:R-:W-:Y:S01]  /*08c0*/  STG.E.64 desc[UR8][R2.64], R10 ;  /* 0x0000000a02007986 */ /* 0x000fe2000c101b08 */
[----:B------:R-:W-:Y:S05]  /*08d0*/  EXIT ;  /* 0x000000000000794d */ /* 0x000fea0003800000 */
.L_x_3:
        /* <DEDUP_REMOVED lines=10> */
.L_x_6:


//--------------------- .text._Z17add_matrix_kernelPKdS0_Pdidd --------------------------
	.section	.text._Z17add_matrix_kernelPKdS0_Pdidd,"ax",@progbits
	.align	128
        .global         _Z17add_matrix_kernelPKdS0_Pdidd
        .type           _Z17add_matrix_kernelPKdS0_Pdidd,@function
        .size           _Z17add_matrix_kernelPKdS0_Pdidd,(.L_x_7 - _Z17add_matrix_kernelPKdS0_Pdidd)
        .other          _Z17add_matrix_kernelPKdS0_Pdidd,@"STO_CUDA_ENTRY STV_DEFAULT"
_Z17add_matrix_kernelPKdS0_Pdidd:
.text._Z17add_matrix_kernelPKdS0_Pdidd:
[----:B------:R-:W-:Y:S01]  /*0000*/  LDC R1, c[0x0][0x37c] ;  /* 0x0000df00ff017b82 */ /* 0x000fe20000000800 */
[----:B------:R-:W0:Y:S07]  /*0010*/  S2R R2, SR_TID.X ;  /* 0x0000000000027919 */ /* 0x000e2e0000002100 */
[----:B------:R-:W0:Y:S01]  /*0020*/  S2UR UR6, SR_CTAID.X ;  /* 0x00000000000679c3 */ /* 0x000e220000002500 */
[----:B------:R-:W1:Y:S01]  /*0030*/  LDCU UR4, c[0x0][0x398] ;  /* 0x00007300ff0477ac */ /* 0x000e620008000800 */
[----:B------:R-:W-:-:S06]  /*0040*/  IMAD.MOV.U32 R3, RZ, RZ, RZ ;  /* 0x000000ffff037224 */ /* 0x000fcc00078e00ff */
[----:B------:R-:W0:Y:S01]  /*0050*/  LDC R5, c[0x0][0x360] ;  /* 0x0000d800ff057b82 */ /* 0x000e220000000800 */
[----:B-1----:R-:W-:Y:S01]  /*0060*/  UIMAD.WIDE UR4, UR4, UR4, URZ ;  /* 0x00000004040472a5 */ /* 0x002fe2000f8e02ff */
[----:B0-----:R-:W-:-:S05]  /*0070*/  IMAD.WIDE.U32 R2, R5, UR6, R2 ;  /* 0x0000000605027c25 */ /* 0x001fca000f8e0002 */
[----:B------:R-:W-:-:S04]  /*0080*/  ISETP.GE.U32.AND P0, PT, R2, UR4, PT ;  /* 0x0000000402007c0c */ /* 0x000fc8000bf06070 */
[----:B------:R-:W-:-:S13]  /*0090*/  ISETP.GE.U32.AND.EX P0, PT, R3, UR5, PT, P0 ;  /* 0x0000000503007c0c */ /* 0x000fda000bf06100 */
[----:B------:R-:W-:Y:S05]  /*00a0*/  @P0 EXIT ;  /* 0x000000000000094d */ /* 0x000fea0003800000 */
[----:B------:R-:W0:Y:S01]  /*00b0*/  LDCU.128 UR8, c[0x0][0x380] ;  /* 0x00007000ff0877ac */ /* 0x000e220008000c00 */
[C---:B------:R-:W-:Y:S01]  /*00c0*/  IMAD.SHL.U32 R10, R2.reuse, 0x8, RZ ;  /* 0x00000008020a7824 */ /* 0x040fe200078e00ff */
[----:B------:R-:W-:Y:S01]  /*00d0*/  SHF.L.U64.HI R0, R2, 0x3, R3 ;  /* 0x0000000302007819 */ /* 0x000fe20000010203 */
[----:B------:R-:W1:Y:S01]  /*00e0*/  LDCU.64 UR4, c[0x0][0x358] ;  /* 0x00006b00ff0477ac */ /* 0x000e620008000a00 */
[----:B------:R-:W2:Y:S02]  /*00f0*/  LDCU.64 UR6, c[0x0][0x390] ;  /* 0x00007200ff0677ac */ /* 0x000ea40008000a00 */
[----:B0-----:R-:W-:-:S04]  /*0100*/  IADD3 R8, P0, PT, R10, UR10, RZ ;  /* 0x0000000a0a087c10 */ /* 0x001fc8000ff1e0ff */
[----:B------:R-:W-:Y:S02]  /*0110*/  IADD3.X R9, PT, PT, R0, UR11, RZ, P0, !PT ;  /* 0x0000000b00097c10 */ /* 0x000fe400087fe4ff */
[----:B------:R-:W-:-:S03]  /*0120*/  IADD3 R6, P0, PT, R10, UR8, RZ ;  /* 0x000000080a067c10 */ /* 0x000fc6000ff1e0ff */
[----:B-1----:R-:W3:Y:S01]  /*0130*/  LDG.E.64 R4, desc[UR4][R8.64] ;  /* 0x0000000408047981 */ /* 0x002ee2000c1e1b00 */
[----:B------:R-:W-:Y:S01]  /*0140*/  IADD3.X R7, PT, PT, R0, UR9, RZ, P0, !PT ;  /* 0x0000000900077c10 */ /* 0x000fe200087fe4ff */
[----:B------:R-:W3:Y:S04]  /*0150*/  LDCU.128 UR8, c[0x0][0x3a0] ;  /* 0x00007400ff0877ac */ /* 0x000ee80008000c00 */
[----:B------:R-:W4:Y:S01]  /*0160*/  LDG.E.64 R2, desc[UR4][R6.64] ;  /* 0x0000000406027981 */ /* 0x000f22000c1e1b00 */
[----:B--2---:R-:W-:-:S04]  /*0170*/  IADD3 R10, P0, PT, R10, UR6, RZ ;  /* 0x000000060a0a7c10 */ /* 0x004fc8000ff1e0ff */
[----:B------:R-:W-:Y:S01]  /*0180*/  IADD3.X R11, PT, PT, R0, UR7, RZ, P0, !PT ;  /* 0x00000007000b7c10 */ /* 0x000fe200087fe4ff */
[----:B---3--:R-:W-:-:S08]  /*0190*/  DMUL R4, R4, UR10 ;  /* 0x0000000a04047c28 */ /* 0x008fd00008000000 */
[----:B----4-:R-:W-:-:S07]  /*01a0*/  DFMA R2, R2, UR8, R4 ;  /* 0x0000000802027c2b */ /* 0x010fce0008000004 */
[----:B------:R-:W-:Y:S01]  /*01b0*/  STG.E.64 desc[UR4][R10.64], R2 ;  /* 0x000000020a007986 */ /* 0x000fe2000c101b04 */
[----:B------:R-:W-:Y:S05]  /*01c0*/  EXIT ;  /* 0x000000000000794d */ /* 0x000fea0003800000 */
.L_x_4:
        /* <DEDUP_REMOVED lines=11> */
.L_x_7:


//--------------------- .nv.shared.reserved.0     --------------------------
	.section	.nv.shared.reserved.0,"aw",@nobits
	.weak		__nv_reservedSMEM_offset_0_alias
	.size		__nv_reservedSMEM_offset_0_alias, 0, 64
	.other		__nv_reservedSMEM_offset_0_alias,@"STO_CUDA_RESERVED_SHARED STV_DEFAULT"
__nv_reservedSMEM_offset_0_alias:
	.zero		0
	.zero		64


//--------------------- .nv.shared._Z13matmul_kernelPKdS0_Pdi --------------------------
	.section	.nv.shared._Z13matmul_kernelPKdS0_Pdi,"aw",@nobits
	.sectionflags	@""
	.align	8
.nv.shared._Z13matmul_kernelPKdS0_Pdi:
	.zero		17408


//--------------------- .nv.constant0._Z17accumulate_kernelPdPKdiiii --------------------------
	.section	.nv.constant0._Z17accumulate_kernelPdPKdiiii,"a",@progbits
	.sectionflags	@""
	.align	4
.nv.constant0._Z17accumulate_kernelPdPKdiiii:
	.zero		928


//--------------------- .nv.constant0._Z13matmul_kernelPKdS0_Pdi --------------------------
	.section	.nv.constant0._Z13matmul_kernelPKdS0_Pdi,"a",@progbits
	.sectionflags	@""
	.align	4
.nv.constant0._Z13matmul_kernelPKdS0_Pdi:
	.zero		924


//--------------------- .nv.constant0._Z17add_matrix_kernelPKdS0_Pdidd --------------------------
	.section	.nv.constant0._Z17add_matrix_kernelPKdS0_Pdidd,"a",@progbits
	.sectionflags	@""
	.align	4
.nv.constant0._Z17add_matrix_kernelPKdS0_Pdidd:
	.zero		944


//--------------------- SYMBOLS --------------------------

	.type		.nv.reservedSmem.offset0,@object
	.size		.nv.reservedSmem.offset0,0x4
	.type		.nv.reservedSmem.cap,@object
	.size		.nv.reservedSmem.cap,0x4
